//
// Generated by NVIDIA NVVM Compiler
//
// Compiler Build ID: CL-36424714
// Cuda compilation tools, release 13.0, V13.0.88
// Based on NVVM 20.0.0
//

.version 9.0
.target sm_100
.address_size 64

	// .globl	_Z6L2NormPKfPfS1_i
.extern .shared .align 16 .b8 sdata[];

.visible .entry _Z6L2NormPKfPfS1_i(
	.param .u64 .ptr .align 1 _Z6L2NormPKfPfS1_i_param_0,
	.param .u64 .ptr .align 1 _Z6L2NormPKfPfS1_i_param_1,
	.param .u64 .ptr .align 1 _Z6L2NormPKfPfS1_i_param_2,
	.param .u32 _Z6L2NormPKfPfS1_i_param_3
)
{
	.reg .pred 	%p<9>;
	.reg .b32 	%r<14>;
	.reg .b32 	%f<16>;
	.reg .b64 	%rd<11>;

	ld.param.u64 	%rd4, [_Z6L2NormPKfPfS1_i_param_0];
	ld.param.u64 	%rd3, [_Z6L2NormPKfPfS1_i_param_1];
	ld.param.u64 	%rd5, [_Z6L2NormPKfPfS1_i_param_2];
	ld.param.u32 	%r7, [_Z6L2NormPKfPfS1_i_param_3];
	cvta.to.global.u64 	%rd1, %rd5;
	cvta.to.global.u64 	%rd6, %rd4;
	mov.u32 	%r1, %tid.x;
	mov.u32 	%r8, %ctaid.x;
	mov.u32 	%r13, %ntid.x;
	mad.lo.s32 	%r3, %r8, %r13, %r1;
	setp.ge.s32 	%p1, %r3, %r7;
	mul.wide.s32 	%rd7, %r3, 4;
	add.s64 	%rd2, %rd6, %rd7;
	mov.f32 	%f15, 0f00000000;
	@%p1 bra 	$L__BB0_2;
	ld.global.f32 	%f5, [%rd2];
	mul.f32 	%f15, %f5, %f5;
$L__BB0_2:
	shl.b32 	%r9, %r1, 2;
	mov.u32 	%r10, sdata;
	add.s32 	%r4, %r10, %r9;
	st.shared.f32 	[%r4], %f15;
	bar.sync 	0;
	setp.lt.u32 	%p2, %r13, 2;
	@%p2 bra 	$L__BB0_6;
$L__BB0_3:
	shr.u32 	%r6, %r13, 1;
	setp.ge.u32 	%p3, %r1, %r6;
	@%p3 bra 	$L__BB0_5;
	shl.b32 	%r11, %r6, 2;
	add.s32 	%r12, %r4, %r11;
	ld.shared.f32 	%f6, [%r12];
	ld.shared.f32 	%f7, [%r4];
	add.f32 	%f8, %f6, %f7;
	st.shared.f32 	[%r4], %f8;
$L__BB0_5:
	bar.sync 	0;
	setp.gt.u32 	%p4, %r13, 3;
	mov.u32 	%r13, %r6;
	@%p4 bra 	$L__BB0_3;
$L__BB0_6:
	setp.ne.s32 	%p5, %r1, 0;
	@%p5 bra 	$L__BB0_8;
	ld.shared.f32 	%f9, [sdata];
	atom.global.add.f32 	%f10, [%rd1], %f9;
$L__BB0_8:
	setp.ge.s32 	%p6, %r3, %r7;
	bar.sync 	0;
	ld.volatile.global.f32 	%f11, [%rd1];
	sqrt.rn.f32 	%f12, %f11;
	setp.leu.f32 	%p7, %f12, 0f00000000;
	or.pred  	%p8, %p6, %p7;
	@%p8 bra 	$L__BB0_10;
	ld.global.f32 	%f13, [%rd2];
	div.rn.f32 	%f14, %f13, %f12;
	cvta.to.global.u64 	%rd8, %rd3;
	add.s64 	%rd10, %rd8, %rd7;
	st.global.f32 	[%rd10], %f14;
$L__BB0_10:
	ret;

}


// ===== COMPILED SASS (sm_100) =====

	.target	sm_100

	.elftype	@"ET_EXEC"


//--------------------- .note.nv.tkinfo           --------------------------
	.section	.note.nv.tkinfo,"",@"SHT_NOTE"
	.sectionflags	@"SHF_NOTE_NV_TKINFO"
	.tkinfo
        /*0018*/ 	.word	0x00000002
        /*0030*/ 	.string	""
        /*0030*/ 	.string	"ptxas"
        /*0030*/ 	.string	"Cuda compilation tools, release 13.0, V13.0.88"
        /*0030*/ 	.string	"Build cuda_13.0.r13.0/compiler.36424714_0"
        /*0030*/ 	.string	"-arch sm_100 -m 64 "



//--------------------- .note.nv.cuinfo           --------------------------
	.section	.note.nv.cuinfo,"",@"SHT_NOTE"
	.sectionflags	@"SHF_NOTE_NV_CUINFO"
        /*0018*/ 	.short	0x0002
        /*001a*/ 	.short	0x0064
        /*001c*/ 	.short	0x0082
	.zero		2


//--------------------- .nv.info                  --------------------------
	.section	.nv.info,"",@"SHT_CUDA_INFO"
	.align	4


	//----- nvinfo : EIATTR_REGCOUNT
	.align		4
        /*0000*/ 	.byte	0x04, 0x2f
        /*0002*/ 	.short	(.L_1 - .L_0)
	.align		4
.L_0:
        /*0004*/ 	.word	index@(_Z6L2NormPKfPfS1_i)
        /*0008*/ 	.word	0x00000010


	//----- nvinfo : EIATTR_FRAME_SIZE
	.align		4
.L_1:
        /*000c*/ 	.byte	0x04, 0x11
        /*000e*/ 	.short	(.L_3 - .L_2)
	.align		4
.L_2:
        /*0010*/ 	.word	index@($__internal_1_$__cuda_sm3x_div_rn_noftz_f32_slowpath)
        /*0014*/ 	.word	0x00000000


	//----- nvinfo : EIATTR_FRAME_SIZE
	.align		4
.L_3:
        /*0018*/ 	.byte	0x04, 0x11
        /*001a*/ 	.short	(.L_5 - .L_4)
	.align		4
.L_4:
        /*001c*/ 	.word	index@($__internal_0_$__cuda_sm20_sqrt_rn_f32_slowpath)
        /*0020*/ 	.word	0x00000000


	//----- nvinfo : EIATTR_FRAME_SIZE
	.align		4
.L_5:
        /*0024*/ 	.byte	0x04, 0x11
        /*0026*/ 	.short	(.L_7 - .L_6)
	.align		4
.L_6:
        /*0028*/ 	.word	index@(_Z6L2NormPKfPfS1_i)
        /*002c*/ 	.word	0x00000000


	//----- nvinfo : EIATTR_MIN_STACK_SIZE
	.align		4
.L_7:
        /*0030*/ 	.byte	0x04, 0x12
        /*0032*/ 	.short	(.L_9 - .L_8)
	.align		4
.L_8:
        /*0034*/ 	.word	index@(_Z6L2NormPKfPfS1_i)
        /*0038*/ 	.word	0x00000000
.L_9:


//--------------------- .nv.compat                --------------------------
	.section	.nv.compat,"",@"SHT_CUDA_COMPAT_INFO"
	.align	4
        /*0000*/ 	.byte	0x02, 0x09, 0x00, 0x00, 0x02, 0x02, 0x01, 0x00, 0x02, 0x05, 0x05, 0x00, 0x03, 0x07, 0x01, 0x01
        /*0010*/ 	.byte	0x02, 0x03, 0x00, 0x00, 0x02, 0x06, 0x01, 0x00, 0x04, 0x0b, 0x08, 0x00, 0x01, 0x00, 0x00, 0x00
        /*0020*/ 	.byte	0x00, 0x00, 0x00, 0x00


//--------------------- .nv.info._Z6L2NormPKfPfS1_i --------------------------
	.section	.nv.info._Z6L2NormPKfPfS1_i,"",@"SHT_CUDA_INFO"
	.sectionflags	@""
	.align	4


	//----- nvinfo : EIATTR_CUDA_API_VERSION
	.align		4
        /*0000*/ 	.byte	0x04, 0x37
        /*0002*/ 	.short	(.L_11 - .L_10)
.L_10:
        /*0004*/ 	.word	0x00000082


	//----- nvinfo : EIATTR_KPARAM_INFO
	.align		4
.L_11:
        /*0008*/ 	.byte	0x04, 0x17
        /*000a*/ 	.short	(.L_13 - .L_12)
.L_12:
        /*000c*/ 	.word	0x00000000
        /*0010*/ 	.short	0x0003
        /*0012*/ 	.short	0x0018
        /*0014*/ 	.byte	0x00, 0xf0, 0x11, 0x00


	//----- nvinfo : EIATTR_KPARAM_INFO
	.align		4
.L_13:
        /*0018*/ 	.byte	0x04, 0x17
        /*001a*/ 	.short	(.L_15 - .L_14)
.L_14:
        /*001c*/ 	.word	0x00000000
        /*0020*/ 	.short	0x0002
        /*0022*/ 	.short	0x0010
        /*0024*/ 	.byte	0x00, 0xf5, 0x21, 0x00


	//----- nvinfo : EIATTR_KPARAM_INFO
	.align		4
.L_15:
        /*0028*/ 	.byte	0x04, 0x17
        /*002a*/ 	.short	(.L_17 - .L_16)
.L_16:
        /*002c*/ 	.word	0x00000000
        /*0030*/ 	.short	0x0001
        /*0032*/ 	.short	0x0008
        /*0034*/ 	.byte	0x00, 0xf5, 0x21, 0x00


	//----- nvinfo : EIATTR_KPARAM_INFO
	.align		4
.L_17:
        /*0038*/ 	.byte	0x04, 0x17
        /*003a*/ 	.short	(.L_19 - .L_18)
.L_18:
        /*003c*/ 	.word	0x00000000
        /*0040*/ 	.short	0x0000
        /*0042*/ 	.short	0x0000
        /*0044*/ 	.byte	0x00, 0xf5, 0x21, 0x00


	//----- nvinfo : EIATTR_SPARSE_MMA_MASK
	.align		4
.L_19:
        /*0048*/ 	.byte	0x03, 0x50
        /*004a*/ 	.short	0x0000


	//----- nvinfo : EIATTR_MAXREG_COUNT
	.align		4
        /*004c*/ 	.byte	0x03, 0x1b
        /*004e*/ 	.short	0x00ff


	//----- nvinfo : EIATTR_NUM_BARRIERS
	.align		4
        /*0050*/ 	.byte	0x02, 0x4c
        /*0052*/ 	.byte	0x01
	.zero		1


	//----- nvinfo : EIATTR_MERCURY_ISA_VERSION
	.align		4
        /*0054*/ 	.byte	0x03, 0x5f
        /*0056*/ 	.short	0x0101


	//----- nvinfo : EIATTR_VRC_CTA_INIT_COUNT
	.align		4
        /*0058*/ 	.byte	0x02, 0x4a
	.zero		1
	.zero		1


	//----- nvinfo : EIATTR_EXIT_INSTR_OFFSETS
	.align		4
        /*005c*/ 	.byte	0x04, 0x1c
        /*005e*/ 	.short	(.L_21 - .L_20)


	//   ....[0]....
.L_20:
        /*0060*/ 	.word	0x000003b0


	//   ....[1]....
        /*0064*/ 	.word	0x000004d0


	//----- nvinfo : EIATTR_CRS_STACK_SIZE
	.align		4
.L_21:
        /*0068*/ 	.byte	0x04, 0x1e
        /*006a*/ 	.short	(.L_23 - .L_22)
.L_22:
        /*006c*/ 	.word	0x00000000


	//----- nvinfo : EIATTR_CBANK_PARAM_SIZE
	.align		4
.L_23:
        /*0070*/ 	.byte	0x03, 0x19
        /*0072*/ 	.short	0x001c


	//----- nvinfo : EIATTR_PARAM_CBANK
	.align		4
        /*0074*/ 	.byte	0x04, 0x0a
        /*0076*/ 	.short	(.L_25 - .L_24)
	.align		4
.L_24:
        /*0078*/ 	.word	index@(.nv.constant0._Z6L2NormPKfPfS1_i)
        /*007c*/ 	.short	0x0380
        /*007e*/ 	.short	0x001c


	//----- nvinfo : EIATTR_SW_WAR
	.align		4
.L_25:
        /*0080*/ 	.byte	0x04, 0x36
        /*0082*/ 	.short	(.L_27 - .L_26)
.L_26:
        /*0084*/ 	.word	0x00000008
.L_27:


//--------------------- .nv.callgraph             --------------------------
	.section	.nv.callgraph,"",@"SHT_CUDA_CALLGRAPH"
	.align	4
	.sectionentsize	8
	.align		4
        /*0000*/ 	.word	0x00000000
	.align		4
        /*0004*/ 	.word	0xffffffff
	.align		4
        /*0008*/ 	.word	0x00000000
	.align		4
        /*000c*/ 	.word	0xfffffffe
	.align		4
        /*0010*/ 	.word	0x00000000
	.align		4
        /*0014*/ 	.word	0xfffffffd
	.align		4
        /*0018*/ 	.word	0x00000000
	.align		4
        /*001c*/ 	.word	0xfffffffc


//--------------------- .text._Z6L2NormPKfPfS1_i  --------------------------
	.section	.text._Z6L2NormPKfPfS1_i,"ax",@progbits
	.align	128
        .global         _Z6L2NormPKfPfS1_i
        .type           _Z6L2NormPKfPfS1_i,@function
        .size           _Z6L2NormPKfPfS1_i,(.L_x_22 - _Z6L2NormPKfPfS1_i)
        .other          _Z6L2NormPKfPfS1_i,@"STO_CUDA_ENTRY STV_DEFAULT"
_Z6L2NormPKfPfS1_i:
.text._Z6L2NormPKfPfS1_i:
[----:B------:R-:W-:Y:S01]  /*0000*/  LDC R1, c[0x0][0x37c] ;  /* 0x0000df00ff017b82 */ /* 0x000fe20000000800 */
[----:B------:R-:W0:Y:S07]  /*0010*/  S2R R11, SR_TID.X ;  /* 0x00000000000b7919 */ /* 0x000e2e0000002100 */
[----:B------:R-:W0:Y:S01]  /*0020*/  S2UR UR4, SR_CTAID.X ;  /* 0x00000000000479c3 */ /* 0x000e220000002500 */
[----:B------:R-:W1:Y:S01]  /*0030*/  LDCU UR5, c[0x0][0x398] ;  /* 0x00007300ff0577ac */ /* 0x000e620008000800 */
[----:B------:R-:W2:Y:S06]  /*0040*/  LDCU.64 UR6, c[0x0][0x358] ;  /* 0x00006b00ff0677ac */ /* 0x000eac0008000a00 */
[----:B------:R-:W0:Y:S08]  /*0050*/  LDC R0, c[0x0][0x360] ;  /* 0x0000d800ff007b82 */ /* 0x000e300000000800 */
[----:B------:R-:W3:Y:S01]  /*0060*/  LDC.64 R4, c[0x0][0x380] ;  /* 0x0000e000ff047b82 */ /* 0x000ee20000000a00 */
[----:B0-----:R-:W-:-:S05]  /*0070*/  IMAD R2, R0, UR4, R11 ;  /* 0x0000000400027c24 */ /* 0x001fca000f8e020b */
[C---:B-1----:R-:W-:Y:S01]  /*0080*/  ISETP.GE.AND P0, PT, R2.reuse, UR5, PT ;  /* 0x0000000502007c0c */ /* 0x042fe2000bf06270 */
[----:B---3--:R-:W-:-:S12]  /*0090*/  IMAD.WIDE R4, R2, 0x4, R4 ;  /* 0x0000000402047825 */ /* 0x008fd800078e0204 */
[----:B--2---:R-:W2:Y:S01]  /*00a0*/  @!P0 LDG.E R8, desc[UR6][R4.64] ;  /* 0x0000000604088981 */ /* 0x004ea2000c1e1900 */
[----:B------:R-:W0:Y:S01]  /*00b0*/  S2UR UR5, SR_CgaCtaId ;  /* 0x00000000000579c3 */ /* 0x000e220000008800 */
[----:B------:R-:W-:Y:S01]  /*00c0*/  UMOV UR4, 0x400 ;  /* 0x0000040000047882 */ /* 0x000fe20000000000 */
[----:B------:R-:W-:Y:S01]  /*00d0*/  ISETP.GE.U32.AND P1, PT, R0, 0x2, PT ;  /* 0x000000020000780c */ /* 0x000fe20003f26070 */
[----:B------:R-:W-:-:S05]  /*00e0*/  IMAD.MOV.U32 R3, RZ, RZ, RZ ;  /* 0x000000ffff037224 */ /* 0x000fca00078e00ff */
[----:B------:R-:W1:Y:S01]  /*00f0*/  LDC.64 R6, c[0x0][0x390] ;  /* 0x0000e400ff067b82 */ /* 0x000e620000000a00 */
[----:B0-----:R-:W-:Y:S01]  /*0100*/  ULEA UR4, UR5, UR4, 0x18 ;  /* 0x0000000405047291 */ /* 0x001fe2000f8ec0ff */
[----:B--2---:R-:W-:-:S05]  /*0110*/  @!P0 FMUL R3, R8, R8 ;  /* 0x0000000808038220 */ /* 0x004fca0000400000 */
[C---:B------:R-:W-:Y:S02]  /*0120*/  LEA R8, R11.reuse, UR4, 0x2 ;  /* 0x000000040b087c11 */ /* 0x040fe4000f8e10ff */
[----:B------:R-:W-:-:S03]  /*0130*/  ISETP.NE.AND P0, PT, R11, RZ, PT ;  /* 0x000000ff0b00720c */ /* 0x000fc60003f05270 */
[----:B------:R0:W-:Y:S01]  /*0140*/  STS [R8], R3 ;  /* 0x0000000308007388 */ /* 0x0001e20000000800 */
[----:B------:R-:W-:Y:S06]  /*0150*/  BAR.SYNC.DEFER_BLOCKING 0x0 ;  /* 0x0000000000007b1d */ /* 0x000fec0000010000 */
[----:B-1----:R-:W-:Y:S05]  /*0160*/  @!P1 BRA `(.L_x_0) ;  /* 0x00000000002c9947 */ /* 0x002fea0003800000 */
.L_x_1:
[----:B------:R-:W-:-:S04]  /*0170*/  SHF.R.U32.HI R12, RZ, 0x1, R0 ;  /* 0x00000001ff0c7819 */ /* 0x000fc80000011600 */
[----:B------:R-:W-:-:S13]  /*0180*/  ISETP.GE.U32.AND P1, PT, R11, R12, PT ;  /* 0x0000000c0b00720c */ /* 0x000fda0003f26070 */
[----:B0-----:R-:W-:Y:S01]  /*0190*/  @!P1 IMAD R3, R12, 0x4, R8 ;  /* 0x000000040c039824 */ /* 0x001fe200078e0208 */
[----:B------:R-:W-:Y:S05]  /*01a0*/  @!P1 LDS R10, [R8] ;  /* 0x00000000080a9984 */ /* 0x000fea0000000800 */
[----:B------:R-:W0:Y:S02]  /*01b0*/  @!P1 LDS R3, [R3] ;  /* 0x0000000003039984 */ /* 0x000e240000000800 */
[----:B0-----:R-:W-:-:S05]  /*01c0*/  @!P1 FADD R9, R3, R10 ;  /* 0x0000000a03099221 */ /* 0x001fca0000000000 */
[----:B------:R1:W-:Y:S01]  /*01d0*/  @!P1 STS [R8], R9 ;  /* 0x0000000908009388 */ /* 0x0003e20000000800 */
[----:B------:R-:W-:Y:S01]  /*01e0*/  BAR.SYNC.DEFER_BLOCKING 0x0 ;  /* 0x0000000000007b1d */ /* 0x000fe20000010000 */
[----:B------:R-:W-:Y:S01]  /*01f0*/  ISETP.GT.U32.AND P1, PT, R0, 0x3, PT ;  /* 0x000000030000780c */ /* 0x000fe20003f24070 */
[----:B------:R-:W-:-:S12]  /*0200*/  IMAD.MOV.U32 R0, RZ, RZ, R12 ;  /* 0x000000ffff007224 */ /* 0x000fd800078e000c */
[----:B-1----:R-:W-:Y:S05]  /*0210*/  @P1 BRA `(.L_x_1) ;  /* 0xfffffffc00d41947 */ /* 0x002fea000383ffff */
.L_x_0:
[----:B------:R-:W-:Y:S04]  /*0220*/  BSSY.RECONVERGENT B0, `(.L_x_2) ;  /* 0x0000008000007945 */ /* 0x000fe80003800200 */
[----:B------:R-:W-:Y:S05]  /*0230*/  @P0 BRA `(.L_x_3) ;  /* 0x0000000000180947 */ /* 0x000fea0003800000 */
[----:B------:R-:W1:Y:S01]  /*0240*/  S2UR UR5, SR_CgaCtaId ;  /* 0x00000000000579c3 */ /* 0x000e620000008800 */
[----:B------:R-:W-:-:S07]  /*0250*/  UMOV UR4, 0x400 ;  /* 0x0000040000047882 */ /* 0x000fce0000000000 */
[----:B0-----:R-:W0:Y:S01]  /*0260*/  LDC.64 R8, c[0x0][0x390] ;  /* 0x0000e400ff087b82 */ /* 0x001e220000000a00 */
[----:B-1----:R-:W-:-:S09]  /*0270*/  ULEA UR4, UR5, UR4, 0x18 ;  /* 0x0000000405047291 */ /* 0x002fd2000f8ec0ff */
[----:B------:R-:W0:Y:S04]  /*0280*/  LDS R3, [UR4] ;  /* 0x00000004ff037984 */ /* 0x000e280008000800 */
[----:B0-----:R1:W-:Y:S02]  /*0290*/  REDG.E.ADD.F32.FTZ.RN.STRONG.GPU desc[UR6][R8.64], R3 ;  /* 0x00000003080079a6 */ /* 0x0013e4000c12f306 */
.L_x_3:
[----:B------:R-:W-:Y:S05]  /*02a0*/  BSYNC.RECONVERGENT B0 ;  /* 0x0000000000007941 */ /* 0x000fea0003800200 */
.L_x_2:
[----:B------:R-:W-:Y:S06]  /*02b0*/  BAR.SYNC.DEFER_BLOCKING 0x0 ;  /* 0x0000000000007b1d */ /* 0x000fec0000010000 */
[----:B------:R-:W0:Y:S02]  /*02c0*/  LDG.E.STRONG.SYS R0, desc[UR6][R6.64] ;  /* 0x0000000606007981 */ /* 0x000e24000c1f5900 */
[----:B01----:R-:W-:Y:S01]  /*02d0*/  VIADD R8, R0, 0xf3000000 ;  /* 0xf300000000087836 */ /* 0x003fe20000000000 */
[----:B------:R0:W1:Y:S04]  /*02e0*/  MUFU.RSQ R3, R0 ;  /* 0x0000000000037308 */ /* 0x0000680000001400 */
[----:B------:R-:W-:-:S13]  /*02f0*/  ISETP.GT.U32.AND P0, PT, R8, 0x727fffff, PT ;  /* 0x727fffff0800780c */ /* 0x000fda0003f04070 */
[----:B01----:R-:W-:Y:S05]  /*0300*/  @!P0 BRA `(.L_x_4) ;  /* 0x00000000000c8947 */ /* 0x003fea0003800000 */
[----:B------:R-:W-:-:S07]  /*0310*/  MOV R8, 0x330 ;  /* 0x0000033000087802 */ /* 0x000fce0000000f00 */
[----:B------:R-:W-:Y:S05]  /*0320*/  CALL.REL.NOINC `($__internal_0_$__cuda_sm20_sqrt_rn_f32_slowpath) ;  /* 0x00000000006c7944 */ /* 0x000fea0003c00000 */
[----:B------:R-:W-:Y:S05]  /*0330*/  BRA `(.L_x_5) ;  /* 0x0000000000107947 */ /* 0x000fea0003800000 */
.L_x_4:
[----:B------:R-:W-:Y:S01]  /*0340*/  FMUL.FTZ R7, R0, R3 ;  /* 0x0000000300077220 */ /* 0x000fe20000410000 */
[----:B------:R-:W-:-:S03]  /*0350*/  FMUL.FTZ R3, R3, 0.5 ;  /* 0x3f00000003037820 */ /* 0x000fc60000410000 */
[----:B------:R-:W-:-:S04]  /*0360*/  FFMA R0, -R7, R7, R0 ;  /* 0x0000000707007223 */ /* 0x000fc80000000100 */
[----:B------:R-:W-:-:S07]  /*0370*/  FFMA R3, R0, R3, R7 ;  /* 0x0000000300037223 */ /* 0x000fce0000000007 */
.L_x_5:
[----:B------:R-:W0:Y:S01]  /*0380*/  LDCU UR4, c[0x0][0x398] ;  /* 0x00007300ff0477ac */ /* 0x000e220008000800 */
[----:B------:R-:W-:-:S04]  /*0390*/  FSETP.GT.AND P0, PT, R3, RZ, PT ;  /* 0x000000ff0300720b */ /* 0x000fc80003f04000 */
[----:B0-----:R-:W-:-:S13]  /*03a0*/  ISETP.GE.OR P0, PT, R2, UR4, !P0 ;  /* 0x0000000402007c0c */ /* 0x001fda000c706670 */
[----:B------:R-:W-:Y:S05]  /*03b0*/  @P0 EXIT ;  /* 0x000000000000094d */ /* 0x000fea0003800000 */
[----:B------:R-:W2:Y:S01]  /*03c0*/  LDG.E R0, desc[UR6][R4.64] ;  /* 0x0000000604007981 */ /* 0x000ea2000c1e1900 */
[----:B------:R-:W0:Y:S01]  /*03d0*/  MUFU.RCP R6, R3 ;  /* 0x0000000300067308 */ /* 0x000e220000001000 */
[----:B------:R-:W-:Y:S01]  /*03e0*/  BSSY.RECONVERGENT B0, `(.L_x_6) ;  /* 0x000000b000007945 */ /* 0x000fe20003800200 */
[----:B0-----:R-:W-:-:S04]  /*03f0*/  FFMA R7, R6, -R3, 1 ;  /* 0x3f80000006077423 */ /* 0x001fc80000000803 */
[----:B------:R-:W-:Y:S02]  /*0400*/  FFMA R7, R6, R7, R6 ;  /* 0x0000000706077223 */ /* 0x000fe40000000006 */
[----:B--2---:R-:W0:Y:S02]  /*0410*/  FCHK P0, R0, R3 ;  /* 0x0000000300007302 */ /* 0x004e240000000000 */
[----:B------:R-:W-:-:S04]  /*0420*/  FFMA R6, R0, R7, RZ ;  /* 0x0000000700067223 */ /* 0x000fc800000000ff */
[----:B------:R-:W-:-:S04]  /*0430*/  FFMA R8, R6, -R3, R0 ;  /* 0x8000000306087223 */ /* 0x000fc80000000000 */
[----:B------:R-:W-:Y:S01]  /*0440*/  FFMA R7, R7, R8, R6 ;  /* 0x0000000807077223 */ /* 0x000fe20000000006 */
[----:B0-----:R-:W-:Y:S06]  /*0450*/  @!P0 BRA `(.L_x_7) ;  /* 0x00000000000c8947 */ /* 0x001fec0003800000 */
[----:B------:R-:W-:-:S07]  /*0460*/  MOV R4, 0x480 ;  /* 0x0000048000047802 */ /* 0x000fce0000000f00 */
[----:B------:R-:W-:Y:S05]  /*0470*/  CALL.REL.NOINC `($__internal_1_$__cuda_sm3x_div_rn_noftz_f32_slowpath) ;  /* 0x0000000000747944 */ /* 0x000fea0003c00000 */
[----:B------:R-:W-:-:S07]  /*0480*/  IMAD.MOV.U32 R7, RZ, RZ, R0 ;  /* 0x000000ffff077224 */ /* 0x000fce00078e0000 */
.L_x_7:
[----:B------:R-:W-:Y:S05]  /*0490*/  BSYNC.RECONVERGENT B0 ;  /* 0x0000000000007941 */ /* 0x000fea0003800200 */
.L_x_6:
[----:B------:R-:W0:Y:S02]  /*04a0*/  LDC.64 R4, c[0x0][0x388] ;  /* 0x0000e200ff047b82 */ /* 0x000e240000000a00 */
[----:B0-----:R-:W-:-:S05]  /*04b0*/  IMAD.WIDE R2, R2, 0x4, R4 ;  /* 0x0000000402027825 */ /* 0x001fca00078e0204 */
[----:B------:R-:W-:Y:S01]  /*04c0*/  STG.E desc[UR6][R2.64], R7 ;  /* 0x0000000702007986 */ /* 0x000fe2000c101906 */
[----:B------:R-:W-:Y:S05]  /*04d0*/  EXIT ;  /* 0x000000000000794d */ /* 0x000fea0003800000 */
        .weak           $__internal_0_$__cuda_sm20_sqrt_rn_f32_slowpath
        .type           $__internal_0_$__cuda_sm20_sqrt_rn_f32_slowpath,@function
        .size           $__internal_0_$__cuda_sm20_sqrt_rn_f32_slowpath,($__internal_1_$__cuda_sm3x_div_rn_noftz_f32_slowpath - $__internal_0_$__cuda_sm20_sqrt_rn_f32_slowpath)
$__internal_0_$__cuda_sm20_sqrt_rn_f32_slowpath:
[----:B------:R-:W-:-:S13]  /*04e0*/  LOP3.LUT P0, RZ, R0, 0x7fffffff, RZ, 0xc0, !PT ;  /* 0x7fffffff00ff7812 */ /* 0x000fda000780c0ff */
[----:B------:R-:W-:Y:S01]  /*04f0*/  @!P0 IMAD.MOV.U32 R3, RZ, RZ, R0 ;  /* 0x000000ffff038224 */ /* 0x000fe200078e0000 */
[----:B------:R-:W-:Y:S06]  /*0500*/  @!P0 BRA `(.L_x_8) ;  /* 0x0000000000448947 */ /* 0x000fec0003800000 */
[----:B------:R-:W-:-:S13]  /*0510*/  FSETP.GEU.FTZ.AND P0, PT, R0, RZ, PT ;  /* 0x000000ff0000720b */ /* 0x000fda0003f1e000 */
[----:B------:R-:W-:Y:S01]  /*0520*/  @!P0 IMAD.MOV.U32 R3, RZ, RZ, 0x7fffffff ;  /* 0x7fffffffff038424 */ /* 0x000fe200078e00ff */
[----:B------:R-:W-:Y:S06]  /*0530*/  @!P0 BRA `(.L_x_8) ;  /* 0x0000000000388947 */ /* 0x000fec0003800000 */
[----:B------:R-:W-:-:S13]  /*0540*/  FSETP.GTU.FTZ.AND P0, PT, |R0|, +INF , PT ;  /* 0x7f8000000000780b */ /* 0x000fda0003f1c200 */
[----:B------:R-:W-:Y:S01]  /*0550*/  @P0 FADD.FTZ R3, R0, 1 ;  /* 0x3f80000000030421 */ /* 0x000fe20000010000 */
[----:B------:R-:W-:Y:S06]  /*0560*/  @P0 BRA `(.L_x_8) ;  /* 0x00000000002c0947 */ /* 0x000fec0003800000 */
[----:B------:R-:W-:-:S13]  /*0570*/  FSETP.NEU.FTZ.AND P0, PT, |R0|, +INF , PT ;  /* 0x7f8000000000780b */ /* 0x000fda0003f1d200 */
[----:B------:R-:W-:Y:S01]  /*0580*/  @!P0 IMAD.MOV.U32 R3, RZ, RZ, R0 ;  /* 0x000000ffff038224 */ /* 0x000fe200078e0000 */
[----:B------:R-:W-:Y:S06]  /*0590*/  @!P0 BRA `(.L_x_8) ;  /* 0x0000000000208947 */ /* 0x000fec0003800000 */
[----:B------:R-:W-:-:S04]  /*05a0*/  FFMA R0, R0, 1.84467440737095516160e+19, RZ ;  /* 0x5f80000000007823 */ /* 0x000fc800000000ff */
[----:B------:R-:W0:Y:S02]  /*05b0*/  MUFU.RSQ R3, R0 ;  /* 0x0000000000037308 */ /* 0x000e240000001400 */
[----:B0-----:R-:W-:Y:S01]  /*05c0*/  FMUL.FTZ R7, R0, R3 ;  /* 0x0000000300077220 */ /* 0x001fe20000410000 */
[----:B------:R-:W-:-:S03]  /*05d0*/  FMUL.FTZ R3, R3, 0.5 ;  /* 0x3f00000003037820 */ /* 0x000fc60000410000 */
[----:B------:R-:W-:-:S04]  /*05e0*/  FADD.FTZ R6, -R7, -RZ ;  /* 0x800000ff07067221 */ /* 0x000fc80000010100 */
[----:B------:R-:W-:-:S04]  /*05f0*/  FFMA R6, R7, R6, R0 ;  /* 0x0000000607067223 */ /* 0x000fc80000000000 */
[----:B------:R-:W-:-:S04]  /*0600*/  FFMA R3, R6, R3, R7 ;  /* 0x0000000306037223 */ /* 0x000fc80000000007 */
[----:B------:R-:W-:-:S07]  /*0610*/  FMUL.FTZ R3, R3, 2.3283064365386962891e-10 ;  /* 0x2f80000003037820 */ /* 0x000fce0000410000 */
.L_x_8:
[----:B------:R-:W-:Y:S02]  /*0620*/  IMAD.MOV.U32 R6, RZ, RZ, R8 ;  /* 0x000000ffff067224 */ /* 0x000fe400078e0008 */
[----:B------:R-:W-:-:S04]  /*0630*/  IMAD.MOV.U32 R7, RZ, RZ, 0x0 ;  /* 0x00000000ff077424 */ /* 0x000fc800078e00ff */
[----:B------:R-:W-:Y:S05]  /*0640*/  RET.REL.NODEC R6 `(_Z6L2NormPKfPfS1_i) ;  /* 0xfffffff8066c7950 */ /* 0x000fea0003c3ffff */
        .weak           $__internal_1_$__cuda_sm3x_div_rn_noftz_f32_slowpath
        .type           $__internal_1_$__cuda_sm3x_div_rn_noftz_f32_slowpath,@function
        .size           $__internal_1_$__cuda_sm3x_div_rn_noftz_f32_slowpath,(.L_x_22 - $__internal_1_$__cuda_sm3x_div_rn_noftz_f32_slowpath)
$__internal_1_$__cuda_sm3x_div_rn_noftz_f32_slowpath:
[----:B------:R-:W-:Y:S01]  /*0650*/  SHF.R.U32.HI R6, RZ, 0x17, R3 ;  /* 0x00000017ff067819 */ /* 0x000fe20000011603 */
[----:B------:R-:W-:Y:S01]  /*0660*/  BSSY.RECONVERGENT B1, `(.L_x_9) ;  /* 0x0000063000017945 */ /* 0x000fe20003800200 */
[--C-:B------:R-:W-:Y:S02]  /*0670*/  SHF.R.U32.HI R5, RZ, 0x17, R0.reuse ;  /* 0x00000017ff057819 */ /* 0x100fe40000011600 */
[----:B------:R-:W-:Y:S01]  /*0680*/  LOP3.LUT R10, R6, 0xff, RZ, 0xc0, !PT ;  /* 0x000000ff060a7812 */ /* 0x000fe200078ec0ff */
[----:B------:R-:W-:Y:S01]  /*0690*/  IMAD.MOV.U32 R6, RZ, RZ, R0 ;  /* 0x000000ffff067224 */ /* 0x000fe200078e0000 */
[----:B------:R-:W-:-:S03]  /*06a0*/  LOP3.LUT R5, R5, 0xff, RZ, 0xc0, !PT ;  /* 0x000000ff05057812 */ /* 0x000fc600078ec0ff */
[----:B------:R-:W-:Y:S02]  /*06b0*/  VIADD R9, R10, 0xffffffff ;  /* 0xffffffff0a097836 */ /* 0x000fe40000000000 */
[----:B------:R-:W-:-:S03]  /*06c0*/  VIADD R8, R5, 0xffffffff ;  /* 0xffffffff05087836 */ /* 0x000fc60000000000 */
[----:B------:R-:W-:-:S04]  /*06d0*/  ISETP.GT.U32.AND P0, PT, R9, 0xfd, PT ;  /* 0x000000fd0900780c */ /* 0x000fc80003f04070 */
[----:B------:R-:W-:-:S13]  /*06e0*/  ISETP.GT.U32.OR P0, PT, R8, 0xfd, P0 ;  /* 0x000000fd0800780c */ /* 0x000fda0000704470 */
[----:B------:R-:W-:Y:S01]  /*06f0*/  @!P0 IMAD.MOV.U32 R7, RZ, RZ, RZ ;  /* 0x000000ffff078224 */ /* 0x000fe200078e00ff */
[----:B------:R-:W-:Y:S06]  /*0700*/  @!P0 BRA `(.L_x_10) ;  /* 0x00000000005c8947 */ /* 0x000fec0003800000 */
[----:B------:R-:W-:Y:S02]  /*0710*/  FSETP.GTU.FTZ.AND P1, PT, |R3|, +INF , PT ;  /* 0x7f8000000300780b */ /* 0x000fe40003f3c200 */
[----:B------:R-:W-:-:S04]  /*0720*/  FSETP.GTU.FTZ.AND P0, PT, |R0|, +INF , PT ;  /* 0x7f8000000000780b */ /* 0x000fc80003f1c200 */
[----:B------:R-:W-:-:S13]  /*0730*/  PLOP3.LUT P0, PT, P0, P1, PT, 0xf8, 0x8f ;  /* 0x00000000008f781c */ /* 0x000fda0000703f70 */
[----:B------:R-:W-:Y:S05]  /*0740*/  @P0 BRA `(.L_x_11) ;  /* 0x00000004004c0947 */ /* 0x000fea0003800000 */
[----:B------:R-:W-:-:S13]  /*0750*/  LOP3.LUT P0, RZ, R3, 0x7fffffff, R6, 0xc8, !PT ;  /* 0x7fffffff03ff7812 */ /* 0x000fda000780c806 */
[----:B------:R-:W-:Y:S05]  /*0760*/  @!P0 BRA `(.L_x_12) ;  /* 0x00000004003c8947 */ /* 0x000fea0003800000 */
[C---:B------:R-:W-:Y:S02]  /*0770*/  FSETP.NEU.FTZ.AND P2, PT, |R0|.reuse, +INF , PT ;  /* 0x7f8000000000780b */ /* 0x040fe40003f5d200 */
[----:B------:R-:W-:Y:S02]  /*0780*/  FSETP.NEU.FTZ.AND P1, PT, |R3|, +INF , PT ;  /* 0x7f8000000300780b */ /* 0x000fe40003f3d200 */
[----:B------:R-:W-:-:S11]  /*0790*/  FSETP.NEU.FTZ.AND P0, PT, |R0|, +INF , PT ;  /* 0x7f8000000000780b */ /* 0x000fd60003f1d200 */
[----:B------:R-:W-:Y:S05]  /*07a0*/  @!P1 BRA !P2, `(.L_x_12) ;  /* 0x00000004002c9947 */ /* 0x000fea0005000000 */
[----:B------:R-:W-:-:S04]  /*07b0*/  LOP3.LUT P2, RZ, R6, 0x7fffffff, RZ, 0xc0, !PT ;  /* 0x7fffffff06ff7812 */ /* 0x000fc8000784c0ff */
[----:B------:R-:W-:-:S13]  /*07c0*/  PLOP3.LUT P1, PT, P1, P2, PT, 0x2f, 0xf2 ;  /* 0x0000000000f2781c */ /* 0x000fda0000f24577 */
[----:B------:R-:W-:Y:S05]  /*07d0*/  @P1 BRA `(.L_x_13) ;  /* 0x0000000400181947 */ /* 0x000fea0003800000 */
[----:B------:R-:W-:-:S04]  /*07e0*/  LOP3.LUT P1, RZ, R3, 0x7fffffff, RZ, 0xc0, !PT ;  /* 0x7fffffff03ff7812 */ /* 0x000fc8000782c0ff */
[----:B------:R-:W-:-:S13]  /*07f0*/  PLOP3.LUT P0, PT, P0, P1, PT, 0x2f, 0xf2 ;  /* 0x0000000000f2781c */ /* 0x000fda0000702577 */
[----:B------:R-:W-:Y:S05]  /*0800*/  @P0 BRA `(.L_x_14) ;  /* 0x0000000400000947 */ /* 0x000fea0003800000 */
[----:B------:R-:W-:Y:S02]  /*0810*/  ISETP.GE.AND P0, PT, R8, RZ, PT ;  /* 0x000000ff0800720c */ /* 0x000fe40003f06270 */
[----:B------:R-:W-:-:S11]  /*0820*/  ISETP.GE.AND P1, PT, R9, RZ, PT ;  /* 0x000000ff0900720c */ /* 0x000fd60003f26270 */
[----:B------:R-:W-:Y:S02]  /*0830*/  @P0 IMAD.MOV.U32 R7, RZ, RZ, RZ ;  /* 0x000000ffff070224 */ /* 0x000fe400078e00ff */
[----:B------:R-:W-:Y:S01]  /*0840*/  @!P0 FFMA R6, R0, 1.84467440737095516160e+19, RZ ;  /* 0x5f80000000068823 */ /* 0x000fe200000000ff */
[----:B------:R-:W-:Y:S02]  /*0850*/  @!P0 IMAD.MOV.U32 R7, RZ, RZ, -0x40 ;  /* 0xffffffc0ff078424 */ /* 0x000fe400078e00ff */
[----:B------:R-:W-:Y:S02]  /*0860*/  @!P1 FFMA R3, R3, 1.84467440737095516160e+19, RZ ;  /* 0x5f80000003039823 */ /* 0x000fe400000000ff */
[----:B------:R-:W-:-:S07]  /*0870*/  @!P1 VIADD R7, R7, 0x40 ;  /* 0x0000004007079836 */ /* 0x000fce0000000000 */
.L_x_10:
[----:B------:R-:W-:Y:S01]  /*0880*/  LEA R0, R10, 0xc0800000, 0x17 ;  /* 0xc08000000a007811 */ /* 0x000fe200078eb8ff */
[----:B------:R-:W-:Y:S01]  /*0890*/  VIADD R5, R5, 0xffffff81 ;  /* 0xffffff8105057836 */ /* 0x000fe20000000000 */
[----:B------:R-:W-:Y:S03]  /*08a0*/  BSSY.RECONVERGENT B2, `(.L_x_15) ;  /* 0x0000035000027945 */ /* 0x000fe60003800200 */
[----:B------:R-:W-:Y:S02]  /*08b0*/  IMAD.IADD R3, R3, 0x1, -R0 ;  /* 0x0000000103037824 */ /* 0x000fe400078e0a00 */
[----:B------:R-:W-:Y:S02]  /*08c0*/  IMAD R0, R5, -0x800000, R6 ;  /* 0xff80000005007824 */ /* 0x000fe400078e0206 */
[----:B------:R-:W0:Y:S01]  /*08d0*/  MUFU.RCP R8, R3 ;  /* 0x0000000300087308 */ /* 0x000e220000001000 */
[----:B------:R-:W-:-:S04]  /*08e0*/  FADD.FTZ R9, -R3, -RZ ;  /* 0x800000ff03097221 */ /* 0x000fc80000010100 */
[----:B0-----:R-:W-:-:S04]  /*08f0*/  FFMA R11, R8, R9, 1 ;  /* 0x3f800000080b7423 */ /* 0x001fc80000000009 */
[----:B------:R-:W-:-:S04]  /*0900*/  FFMA R13, R8, R11, R8 ;  /* 0x0000000b080d7223 */ /* 0x000fc80000000008 */
[----:B------:R-:W-:-:S04]  /*0910*/  FFMA R6, R0, R13, RZ ;  /* 0x0000000d00067223 */ /* 0x000fc800000000ff */
[----:B------:R-:W-:-:S04]  /*0920*/  FFMA R11, R9, R6, R0 ;  /* 0x00000006090b7223 */ /* 0x000fc80000000000 */
[----:B------:R-:W-:Y:S01]  /*0930*/  FFMA R8, R13, R11, R6 ;  /* 0x0000000b0d087223 */ /* 0x000fe20000000006 */
[----:B------:R-:W-:-:S03]  /*0940*/  IADD3 R6, PT, PT, R5, 0x7f, -R10 ;  /* 0x0000007f05067810 */ /* 0x000fc60007ffe80a */
[----:B------:R-:W-:Y:S02]  /*0950*/  FFMA R9, R9, R8, R0 ;  /* 0x0000000809097223 */ /* 0x000fe40000000000 */
[----:B------:R-:W-:Y:S02]  /*0960*/  IMAD.IADD R6, R6, 0x1, R7 ;  /* 0x0000000106067824 */ /* 0x000fe400078e0207 */
[----:B------:R-:W-:-:S05]  /*0970*/  FFMA R0, R13, R9, R8 ;  /* 0x000000090d007223 */ /* 0x000fca0000000008 */
[----:B------:R-:W-:-:S04]  /*0980*/  SHF.R.U32.HI R3, RZ, 0x17, R0 ;  /* 0x00000017ff037819 */ /* 0x000fc80000011600 */
[----:B------:R-:W-:-:S05]  /*0990*/  LOP3.LUT R3, R3, 0xff, RZ, 0xc0, !PT ;  /* 0x000000ff03037812 */ /* 0x000fca00078ec0ff */
[----:B------:R-:W-:-:S04]  /*09a0*/  IMAD.IADD R7, R3, 0x1, R6 ;  /* 0x0000000103077824 */ /* 0x000fc800078e0206 */
[----:B------:R-:W-:-:S05]  /*09b0*/  VIADD R3, R7, 0xffffffff ;  /* 0xffffffff07037836 */ /* 0x000fca0000000000 */
[----:B------:R-:W-:-:S13]  /*09c0*/  ISETP.GE.U32.AND P0, PT, R3, 0xfe, PT ;  /* 0x000000fe0300780c */ /* 0x000fda0003f06070 */
[----:B------:R-:W-:Y:S05]  /*09d0*/  @!P0 BRA `(.L_x_16) ;  /* 0x0000000000808947 */ /* 0x000fea0003800000 */
[----:B------:R-:W-:-:S13]  /*09e0*/  ISETP.GT.AND P0, PT, R7, 0xfe, PT ;  /* 0x000000fe0700780c */ /* 0x000fda0003f04270 */
[----:B------:R-:W-:Y:S05]  /*09f0*/  @P0 BRA `(.L_x_17) ;  /* 0x00000000006c0947 */ /* 0x000fea0003800000 */
[----:B------:R-:W-:-:S13]  /*0a00*/  ISETP.GE.AND P0, PT, R7, 0x1, PT ;  /* 0x000000010700780c */ /* 0x000fda0003f06270 */
[----:B------:R-:W-:Y:S05]  /*0a10*/  @P0 BRA `(.L_x_18) ;  /* 0x0000000000740947 */ /* 0x000fea0003800000 */
[----:B------:R-:W-:Y:S02]  /*0a20*/  ISETP.GE.AND P0, PT, R7, -0x18, PT ;  /* 0xffffffe80700780c */ /* 0x000fe40003f06270 */
[----:B------:R-:W-:-:S11]  /*0a30*/  LOP3.LUT R0, R0, 0x80000000, RZ, 0xc0, !PT ;  /* 0x8000000000007812 */ /* 0x000fd600078ec0ff */
[----:B------:R-:W-:Y:S05]  /*0a40*/  @!P0 BRA `(.L_x_18) ;  /* 0x0000000000688947 */ /* 0x000fea0003800000 */
[CCC-:B------:R-:W-:Y:S01]  /*0a50*/  FFMA.RZ R3, R13.reuse, R9.reuse, R8.reuse ;  /* 0x000000090d037223 */ /* 0x1c0fe2000000c008 */
[-CC-:B------:R-:W-:Y:S01]  /*0a60*/  FFMA.RM R6, R13, R9.reuse, R8.reuse ;  /* 0x000000090d067223 */ /* 0x180fe20000004008 */
[C---:B------:R-:W-:Y:S02]  /*0a70*/  ISETP.NE.AND P2, PT, R7.reuse, RZ, PT ;  /* 0x000000ff0700720c */ /* 0x040fe40003f45270 */
[----:B------:R-:W-:Y:S02]  /*0a80*/  ISETP.NE.AND P1, PT, R7, RZ, PT ;  /* 0x000000ff0700720c */ /* 0x000fe40003f25270 */
[----:B------:R-:W-:Y:S01]  /*0a90*/  LOP3.LUT R5, R3, 0x7fffff, RZ, 0xc0, !PT ;  /* 0x007fffff03057812 */ /* 0x000fe200078ec0ff */
[----:B------:R-:W-:Y:S01]  /*0aa0*/  FFMA.RP R3, R13, R9, R8 ;  /* 0x000000090d037223 */ /* 0x000fe20000008008 */
[----:B------:R-:W-:Y:S02]  /*0ab0*/  VIADD R8, R7, 0x20 ;  /* 0x0000002007087836 */ /* 0x000fe40000000000 */
[----:B------:R-:W-:Y:S01]  /*0ac0*/  LOP3.LUT R5, R5, 0x800000, RZ, 0xfc, !PT ;  /* 0x0080000005057812 */ /* 0x000fe200078efcff */
[----:B------:R-:W-:Y:S01]  /*0ad0*/  IMAD.MOV R7, RZ, RZ, -R7 ;  /* 0x000000ffff077224 */ /* 0x000fe200078e0a07 */
[----:B------:R-:W-:-:S02]  /*0ae0*/  FSETP.NEU.FTZ.AND P0, PT, R3, R6, PT ;  /* 0x000000060300720b */ /* 0x000fc40003f1d000 */
[----:B------:R-:W-:Y:S02]  /*0af0*/  SHF.L.U32 R8, R5, R8, RZ ;  /* 0x0000000805087219 */ /* 0x000fe400000006ff */
[----:B------:R-:W-:Y:S02]  /*0b00*/  SEL R6, R7, RZ, P2 ;  /* 0x000000ff07067207 */ /* 0x000fe40001000000 */
[----:B------:R-:W-:Y:S02]  /*0b10*/  ISETP.NE.AND P1, PT, R8, RZ, P1 ;  /* 0x000000ff0800720c */ /* 0x000fe40000f25270 */
[----:B------:R-:W-:Y:S02]  /*0b20*/  SHF.R.U32.HI R6, RZ, R6, R5 ;  /* 0x00000006ff067219 */ /* 0x000fe40000011605 */
[----:B------:R-:W-:Y:S02]  /*0b30*/  PLOP3.LUT P0, PT, P0, P1, PT, 0xf8, 0x8f ;  /* 0x00000000008f781c */ /* 0x000fe40000703f70 */
[----:B------:R-:W-:-:S02]  /*0b40*/  SHF.R.U32.HI R8, RZ, 0x1, R6 ;  /* 0x00000001ff087819 */ /* 0x000fc40000011606 */
[----:B------:R-:W-:-:S04]  /*0b50*/  SEL R3, RZ, 0x1, !P0 ;  /* 0x00000001ff037807 */ /* 0x000fc80004000000 */
[----:B------:R-:W-:-:S04]  /*0b60*/  LOP3.LUT R3, R3, 0x1, R8, 0xf8, !PT ;  /* 0x0000000103037812 */ /* 0x000fc800078ef808 */
[----:B------:R-:W-:-:S05]  /*0b70*/  LOP3.LUT R3, R3, R6, RZ, 0xc0, !PT ;  /* 0x0000000603037212 */ /* 0x000fca00078ec0ff */
[----:B------:R-:W-:-:S05]  /*0b80*/  IMAD.IADD R3, R8, 0x1, R3 ;  /* 0x0000000108037824 */ /* 0x000fca00078e0203 */
[----:B------:R-:W-:Y:S01]  /*0b90*/  LOP3.LUT R0, R3, R0, RZ, 0xfc, !PT ;  /* 0x0000000003007212 */ /* 0x000fe200078efcff */
[----:B------:R-:W-:Y:S06]  /*0ba0*/  BRA `(.L_x_18) ;  /* 0x0000000000107947 */ /* 0x000fec0003800000 */
.L_x_17:
[----:B------:R-:W-:-:S04]  /*0bb0*/  LOP3.LUT R0, R0, 0x80000000, RZ, 0xc0, !PT ;  /* 0x8000000000007812 */ /* 0x000fc800078ec0ff */
[----:B------:R-:W-:Y:S01]  /*0bc0*/  LOP3.LUT R0, R0, 0x7f800000, RZ, 0xfc, !PT ;  /* 0x7f80000000007812 */ /* 0x000fe200078efcff */
[----:B------:R-:W-:Y:S06]  /*0bd0*/  BRA `(.L_x_18) ;  /* 0x0000000000047947 */ /* 0x000fec0003800000 */
.L_x_16:
[----:B------:R-:W-:-:S07]  /*0be0*/  IMAD R0, R6, 0x800000, R0 ;  /* 0x0080000006007824 */ /* 0x000fce00078e0200 */
.L_x_18:
[----:B------:R-:W-:Y:S05]  /*0bf0*/  BSYNC.RECONVERGENT B2 ;  /* 0x0000000000027941 */ /* 0x000fea0003800200 */
.L_x_15:
[----:B------:R-:W-:Y:S05]  /*0c00*/  BRA `(.L_x_19) ;  /* 0x0000000000207947 */ /* 0x000fea0003800000 */
.L_x_14:
[----:B------:R-:W-:-:S04]  /*0c10*/  LOP3.LUT R0, R3, 0x80000000, R6, 0x48, !PT ;  /* 0x8000000003007812 */ /* 0x000fc800078e4806 */
[----:B------:R-:W-:Y:S01]  /*0c20*/  LOP3.LUT R0, R0, 0x7f800000, RZ, 0xfc, !PT ;  /* 0x7f80000000007812 */ /* 0x000fe200078efcff */
[----:B------:R-:W-:Y:S06]  /*0c30*/  BRA `(.L_x_19) ;  /* 0x0000000000147947 */ /* 0x000fec0003800000 */
.L_x_13:
[----:B------:R-:W-:Y:S01]  /*0c40*/  LOP3.LUT R0, R3, 0x80000000, R6, 0x48, !PT ;  /* 0x8000000003007812 */ /* 0x000fe200078e4806 */
[----:B------:R-:W-:Y:S06]  /*0c50*/  BRA `(.L_x_19) ;  /* 0x00000000000c7947 */ /* 0x000fec0003800000 */
.L_x_12:
[----:B------:R-:W0:Y:S01]  /*0c60*/  MUFU.RSQ R0, -QNAN ;  /* 0xffc0000000007908 */ /* 0x000e220000001400 */
[----:B------:R-:W-:Y:S05]  /*0c70*/  BRA `(.L_x_19) ;  /* 0x0000000000047947 */ /* 0x000fea0003800000 */
.L_x_11:
[----:B------:R-:W-:-:S07]  /*0c80*/  FADD.FTZ R0, R0, R3 ;  /* 0x0000000300007221 */ /* 0x000fce0000010000 */
.L_x_19:
[----:B------:R-:W-:Y:S05]  /*0c90*/  BSYNC.RECONVERGENT B1 ;  /* 0x0000000000017941 */ /* 0x000fea0003800200 */
.L_x_9:
[----:B------:R-:W-:-:S04]  /*0ca0*/  IMAD.MOV.U32 R5, RZ, RZ, 0x0 ;  /* 0x00000000ff057424 */ /* 0x000fc800078e00ff */
[----:B0-----:R-:W-:Y:S05]  /*0cb0*/  RET.REL.NODEC R4 `(_Z6L2NormPKfPfS1_i) ;  /* 0xfffffff004d07950 */ /* 0x001fea0003c3ffff */
.L_x_20:
[----:B------:R-:W-:-:S00]  /*0cc0*/  BRA `(.L_x_20) ;  /* 0xfffffffc00fc7947 */ /* 0x000fc0000383ffff */
[----:B------:R-:W-:-:S00]  /*0cd0*/  NOP ;  /* 0x0000000000007918 */ /* 0x000fc00000000000 */
        /* <DEDUP_REMOVED lines=10> */
.L_x_22:


//--------------------- .nv.shared._Z6L2NormPKfPfS1_i --------------------------
	.section	.nv.shared._Z6L2NormPKfPfS1_i,"aw",@nobits
	.sectionflags	@""
	.align	16
	.zero		1024


//--------------------- .nv.shared.reserved.0     --------------------------
	.section	.nv.shared.reserved.0,"aw",@nobits
	.weak		__nv_reservedSMEM_offset_0_alias
	.size		__nv_reservedSMEM_offset_0_alias, 0, 64
	.other		__nv_reservedSMEM_offset_0_alias,@"STO_CUDA_RESERVED_SHARED STV_DEFAULT"
__nv_reservedSMEM_offset_0_alias:
	.zero		0
	.zero		64


//--------------------- .nv.constant0._Z6L2NormPKfPfS1_i --------------------------
	.section	.nv.constant0._Z6L2NormPKfPfS1_i,"a",@progbits
	.sectionflags	@""
	.align	4
.nv.constant0._Z6L2NormPKfPfS1_i:
	.zero		924


//--------------------- SYMBOLS --------------------------

	.type		.nv.reservedSmem.offset0,@object
	.size		.nv.reservedSmem.offset0,0x4
	.type		.nv.reservedSmem.cap,@object
	.size		.nv.reservedSmem.cap,0x4
